	.headerflags	@"EF_CUDA_TEXMODE_UNIFIED EF_CUDA_64BIT_ADDRESS EF_CUDA_SM89 EF_CUDA_VIRTUAL_SM(EF_CUDA_SM89)"
	.elftype	@"ET_EXEC"


//--------------------- .nv.info                  --------------------------
	.section	.nv.info,"",@"SHT_CUDA_INFO"
	.align	4


	//----- nvinfo : EIATTR_REGCOUNT
	.align		4
        /*0000*/ 	.byte	0x04, 0x2f
        /*0002*/ 	.short	(.L_1 - .L_0)
	.align		4
.L_0:
        /*0004*/ 	.word	index@(triton__0d1d2d3d4d5d6d7de)
        /*0008*/ 	.word	0x00000016


	//----- nvinfo : EIATTR_MAX_STACK_SIZE
	.align		4
.L_1:
        /*000c*/ 	.byte	0x04, 0x23
        /*000e*/ 	.short	(.L_3 - .L_2)
	.align		4
.L_2:
        /*0010*/ 	.word	index@(triton__0d1d2d3d4d5d6d7de)
        /*0014*/ 	.word	0x00000000


	//----- nvinfo : EIATTR_MIN_STACK_SIZE
	.align		4
.L_3:
        /*0018*/ 	.byte	0x04, 0x12
        /*001a*/ 	.short	(.L_5 - .L_4)
	.align		4
.L_4:
        /*001c*/ 	.word	index@(triton__0d1d2d3d4d5d6d7de)
        /*0020*/ 	.word	0x00000000


	//----- nvinfo : EIATTR_FRAME_SIZE
	.align		4
.L_5:
        /*0024*/ 	.byte	0x04, 0x11
        /*0026*/ 	.short	(.L_7 - .L_6)
	.align		4
.L_6:
        /*0028*/ 	.word	index@(triton__0d1d2d3d4d5d6d7de)
        /*002c*/ 	.word	0x00000000
.L_7:


//--------------------- .nv.info.triton__0d1d2d3d4d5d6d7de --------------------------
	.section	.nv.info.triton__0d1d2d3d4d5d6d7de,"",@"SHT_CUDA_INFO"
	.align	4


	//----- nvinfo : EIATTR_CUDA_API_VERSION
	.align		4
        /*0000*/ 	.byte	0x04, 0x37
        /*0002*/ 	.short	(.L_9 - .L_8)
.L_8:
        /*0004*/ 	.word	0x0000007b


	//----- nvinfo : EIATTR_PARAM_CBANK
	.align		4
.L_9:
        /*0008*/ 	.byte	0x04, 0x0a
        /*000a*/ 	.short	(.L_11 - .L_10)
	.align		4
.L_10:
        /*000c*/ 	.word	index@(.nv.constant0.triton__0d1d2d3d4d5d6d7de)
        /*0010*/ 	.short	0x0160
        /*0012*/ 	.short	0x003c


	//----- nvinfo : EIATTR_CBANK_PARAM_SIZE
	.align		4
.L_11:
        /*0014*/ 	.byte	0x03, 0x19
        /*0016*/ 	.short	0x003c


	//----- nvinfo : EIATTR_KPARAM_INFO
	.align		4
        /*0018*/ 	.byte	0x04, 0x17
        /*001a*/ 	.short	(.L_13 - .L_12)
.L_12:
        /*001c*/ 	.word	0x00000000
        /*0020*/ 	.short	0x0007
        /*0022*/ 	.short	0x0038
        /*0024*/ 	.byte	0x00, 0xf0, 0x11, 0x00


	//----- nvinfo : EIATTR_KPARAM_INFO
	.align		4
.L_13:
        /*0028*/ 	.byte	0x04, 0x17
        /*002a*/ 	.short	(.L_15 - .L_14)
.L_14:
        /*002c*/ 	.word	0x00000000
        /*0030*/ 	.short	0x0006
        /*0032*/ 	.short	0x0030
        /*0034*/ 	.byte	0x00, 0xf0, 0x21, 0x00


	//----- nvinfo : EIATTR_KPARAM_INFO
	.align		4
.L_15:
        /*0038*/ 	.byte	0x04, 0x17
        /*003a*/ 	.short	(.L_17 - .L_16)
.L_16:
        /*003c*/ 	.word	0x00000000
        /*0040*/ 	.short	0x0005
        /*0042*/ 	.short	0x0028
        /*0044*/ 	.byte	0x00, 0xf0, 0x21, 0x00


	//----- nvinfo : EIATTR_KPARAM_INFO
	.align		4
.L_17:
        /*0048*/ 	.byte	0x04, 0x17
        /*004a*/ 	.short	(.L_19 - .L_18)
.L_18:
        /*004c*/ 	.word	0x00000000
        /*0050*/ 	.short	0x0004
        /*0052*/ 	.short	0x0020
        /*0054*/ 	.byte	0x00, 0xf0, 0x21, 0x00


	//----- nvinfo : EIATTR_KPARAM_INFO
	.align		4
.L_19:
        /*0058*/ 	.byte	0x04, 0x17
        /*005a*/ 	.short	(.L_21 - .L_20)
.L_20:
        /*005c*/ 	.word	0x00000000
        /*0060*/ 	.short	0x0003
        /*0062*/ 	.short	0x0018
        /*0064*/ 	.byte	0x00, 0xf0, 0x21, 0x00


	//----- nvinfo : EIATTR_KPARAM_INFO
	.align		4
.L_21:
        /*0068*/ 	.byte	0x04, 0x17
        /*006a*/ 	.short	(.L_23 - .L_22)
.L_22:
        /*006c*/ 	.word	0x00000000
        /*0070*/ 	.short	0x0002
        /*0072*/ 	.short	0x0010
        /*0074*/ 	.byte	0x00, 0xf0, 0x21, 0x00


	//----- nvinfo : EIATTR_KPARAM_INFO
	.align		4
.L_23:
        /*0078*/ 	.byte	0x04, 0x17
        /*007a*/ 	.short	(.L_25 - .L_24)
.L_24:
        /*007c*/ 	.word	0x00000000
        /*0080*/ 	.short	0x0001
        /*0082*/ 	.short	0x0008
        /*0084*/ 	.byte	0x00, 0xf0, 0x21, 0x00


	//----- nvinfo : EIATTR_KPARAM_INFO
	.align		4
.L_25:
        /*0088*/ 	.byte	0x04, 0x17
        /*008a*/ 	.short	(.L_27 - .L_26)
.L_26:
        /*008c*/ 	.word	0x00000000
        /*0090*/ 	.short	0x0000
        /*0092*/ 	.short	0x0000
        /*0094*/ 	.byte	0x00, 0xf0, 0x21, 0x00


	//----- nvinfo : EIATTR_MAXREG_COUNT
	.align		4
.L_27:
        /*0098*/ 	.byte	0x03, 0x1b
        /*009a*/ 	.short	0x00ff


	//----- nvinfo : EIATTR_EXIT_INSTR_OFFSETS
	.align		4
        /*009c*/ 	.byte	0x04, 0x1c
        /*009e*/ 	.short	(.L_29 - .L_28)


	//   ....[0]....
.L_28:
        /*00a0*/ 	.word	0x000003a0


	//   ....[1]....
        /*00a4*/ 	.word	0x000003c0


	//----- nvinfo : EIATTR_MAX_THREADS
	.align		4
.L_29:
        /*00a8*/ 	.byte	0x04, 0x05
        /*00aa*/ 	.short	(.L_31 - .L_30)
.L_30:
        /*00ac*/ 	.word	0x00000100
        /*00b0*/ 	.word	0x00000001
        /*00b4*/ 	.word	0x00000001
.L_31:


//--------------------- .nv.rel.action            --------------------------
	.section	.nv.rel.action,"",@"SHT_CUDA_RELOCINFO"
	.align	8
	.sectionentsize	8
        /*0000*/ 	.byte	0x73, 0x00, 0x00, 0x00, 0x00, 0x00, 0x00, 0x00, 0x00, 0x00, 0x00, 0x11, 0x25, 0x00, 0x05, 0x36


//--------------------- .nv.constant0.triton__0d1d2d3d4d5d6d7de --------------------------
	.section	.nv.constant0.triton__0d1d2d3d4d5d6d7de,"a",@progbits
	.align	4
.nv.constant0.triton__0d1d2d3d4d5d6d7de:
	.zero		412


//--------------------- .text.triton__0d1d2d3d4d5d6d7de --------------------------
	.section	.text.triton__0d1d2d3d4d5d6d7de,"ax",@progbits
	.sectioninfo	@"SHI_REGISTERS=22"
	.align	128
        .global         triton__0d1d2d3d4d5d6d7de
        .type           triton__0d1d2d3d4d5d6d7de,@function
        .size           triton__0d1d2d3d4d5d6d7de,(.L_x_1 - triton__0d1d2d3d4d5d6d7de)
        .other          triton__0d1d2d3d4d5d6d7de,@"STO_CUDA_ENTRY STV_DEFAULT"
triton__0d1d2d3d4d5d6d7de:
.text.triton__0d1d2d3d4d5d6d7de:
[----:B------:R-:W-:-:S02]  /*0000*/  MOV R1, c[0x0][0x28] ;  /* 0x00000a0000017a02 */ /* 0x000fc40000000f00 */
[----:B------:R-:W0:Y:S01]  /*0010*/  S2R R0, SR_TID.X ;  /* 0x0000000000007919 */ /* 0x000e220000002100 */
[----:B------:R-:W-:Y:S01]  /*0020*/  MOV R19, 0x2 ;  /* 0x0000000200137802 */ /* 0x000fe20000000f00 */
[----:B------:R-:W-:Y:S01]  /*0030*/  CS2R R14, SRZ ;  /* 0x00000000000e7805 */ /* 0x000fe2000001ff00 */
[----:B------:R-:W-:Y:S01]  /*0040*/  CS2R R16, SRZ ;  /* 0x0000000000107805 */ /* 0x000fe2000001ff00 */
[----:B------:R-:W1:Y:S01]  /*0050*/  S2R R3, SR_CTAID.X ;  /* 0x0000000000037919 */ /* 0x000e620000002500 */
[----:B------:R-:W-:Y:S01]  /*0060*/  ULDC.64 UR4, c[0x0][0x118] ;  /* 0x0000460000047ab9 */ /* 0x000fe20000000a00 */
[----:B0-----:R-:W-:-:S04]  /*0070*/  SHF.L.U32 R0, R0, 0x1, RZ ;  /* 0x0000000100007819 */ /* 0x001fc800000006ff */
[----:B------:R-:W-:-:S04]  /*0080*/  LOP3.LUT R0, R0, 0x1fe, RZ, 0xc0, !PT ;  /* 0x000001fe00007812 */ /* 0x000fc800078ec0ff */
[----:B-1----:R-:W-:-:S04]  /*0090*/  LEA R0, R3, R0, 0x9 ;  /* 0x0000000003007211 */ /* 0x002fc800078e48ff */
[C---:B------:R-:W-:Y:S01]  /*00a0*/  ISETP.GE.AND P0, PT, R0.reuse, 0x1220a00, PT ;  /* 0x01220a000000780c */ /* 0x040fe20003f06270 */
[----:B------:R-:W-:-:S04]  /*00b0*/  IMAD.HI R2, R0, 0x66666667, RZ ;  /* 0x6666666700027827 */ /* 0x000fc800078e02ff */
[----:B------:R-:W-:Y:S01]  /*00c0*/  IMAD.WIDE R6, R0, R19, c[0x0][0x178] ;  /* 0x00005e0000067625 */ /* 0x000fe200078e0213 */
[----:B------:R-:W-:-:S04]  /*00d0*/  SHF.R.U32.HI R3, RZ, 0x1f, R2 ;  /* 0x0000001fff037819 */ /* 0x000fc80000011602 */
[----:B------:R-:W-:Y:S01]  /*00e0*/  LEA.HI.SX32 R3, R2, R3, 0x19 ;  /* 0x0000000302037211 */ /* 0x000fe200078fcaff */
[----:B------:R-:W-:Y:S01]  /*00f0*/  CS2R R12, SRZ ;  /* 0x00000000000c7805 */ /* 0x000fe2000001ff00 */
[-C--:B------:R-:W-:Y:S01]  /*0100*/  IMAD.WIDE R10, R0, R19.reuse, c[0x0][0x188] ;  /* 0x00006200000a7625 */ /* 0x080fe200078e0213 */
[----:B------:R0:W2:Y:S03]  /*0110*/  @!P0 LDG.E R15, [R6.64] ;  /* 0x00000004060f8981 */ /* 0x0000a6000c1e1900 */
[----:B------:R-:W-:Y:S01]  /*0120*/  IMAD R4, R3, -0x140, R0 ;  /* 0xfffffec003047824 */ /* 0x000fe200078e0200 */
[----:B------:R-:W3:Y:S03]  /*0130*/  @!P0 LDG.E R17, [R10.64] ;  /* 0x000000040a118981 */ /* 0x000ee6000c1e1900 */
[----:B------:R-:W-:-:S04]  /*0140*/  IMAD.WIDE R8, R4, R19, c[0x0][0x180] ;  /* 0x0000600004087625 */ /* 0x000fc800078e0213 */
[-C--:B------:R-:W-:Y:S01]  /*0150*/  IMAD.WIDE R4, R4, R19.reuse, c[0x0][0x168] ;  /* 0x00005a0004047625 */ /* 0x080fe200078e0213 */
[----:B------:R1:W4:Y:S03]  /*0160*/  @!P0 LDG.E.EL R16, [R8.64] ;  /* 0x0000000408108981 */ /* 0x000326000c2e1900 */
[CC--:B------:R-:W-:Y:S01]  /*0170*/  IMAD.WIDE R2, R0.reuse, R19.reuse, c[0x0][0x160] ;  /* 0x0000580000027625 */ /* 0x0c0fe200078e0213 */
[----:B------:R3:W5:Y:S01]  /*0180*/  @!P0 LDG.E.EL R13, [R4.64] ;  /* 0x00000004040d8981 */ /* 0x000762000c2e1900 */
[----:B------:R-:W-:Y:S02]  /*0190*/  MOV R18, RZ ;  /* 0x000000ff00127202 */ /* 0x000fe40000000f00 */
[CC--:B0-----:R-:W-:Y:S01]  /*01a0*/  IMAD.WIDE R6, R0.reuse, R19.reuse, c[0x0][0x170] ;  /* 0x00005c0000067625 */ /* 0x0c1fe200078e0213 */
[----:B------:R-:W5:Y:S03]  /*01b0*/  @!P0 LDG.E R12, [R2.64] ;  /* 0x00000004020c8981 */ /* 0x000f66000c1e1900 */
[----:B-1----:R-:W-:Y:S01]  /*01c0*/  IMAD.WIDE R8, R0, R19, c[0x0][0x190] ;  /* 0x0000640000087625 */ /* 0x002fe200078e0213 */
[----:B------:R-:W5:Y:S04]  /*01d0*/  @!P0 LDG.E R14, [R6.64] ;  /* 0x00000004060e8981 */ /* 0x000f68000c1e1900 */
[----:B------:R-:W5:Y:S01]  /*01e0*/  @!P0 LDG.E R18, [R8.64] ;  /* 0x0000000408128981 */ /* 0x000f62000c1e1900 */
[----:B--2---:R-:W-:-:S02]  /*01f0*/  HADD2.F32 R0, -RZ, R15.H0_H0 ;  /* 0x2000000fff007230 */ /* 0x004fc40000004100 */
[----:B------:R-:W-:Y:S02]  /*0200*/  HADD2.F32 R15, -RZ, R15.H1_H1 ;  /* 0x3000000fff0f7230 */ /* 0x000fe40000004100 */
[----:B---3--:R-:W-:Y:S02]  /*0210*/  HADD2.F32 R4, -RZ, R17.H0_H0 ;  /* 0x20000011ff047230 */ /* 0x008fe40000004100 */
[--C-:B----4-:R-:W-:Y:S02]  /*0220*/  HADD2.F32 R19, -RZ, R16.reuse.H0_H0 ;  /* 0x20000010ff137230 */ /* 0x110fe40000004100 */
[----:B------:R-:W-:Y:S02]  /*0230*/  HADD2.F32 R16, -RZ, R16.H1_H1 ;  /* 0x30000010ff107230 */ /* 0x000fe40000004100 */
[--C-:B-----5:R-:W-:Y:S01]  /*0240*/  HADD2.F32 R5, -RZ, R13.reuse.H0_H0 ;  /* 0x2000000dff057230 */ /* 0x120fe20000004100 */
[----:B------:R-:W-:Y:S01]  /*0250*/  FADD R19, R0, R19 ;  /* 0x0000001300137221 */ /* 0x000fe20000000000 */
[----:B------:R-:W-:-:S02]  /*0260*/  HADD2.F32 R13, -RZ, R13.H1_H1 ;  /* 0x3000000dff0d7230 */ /* 0x000fc40000004100 */
[--C-:B------:R-:W-:Y:S01]  /*0270*/  HADD2.F32 R0, -RZ, R12.reuse.H1_H1 ;  /* 0x3000000cff007230 */ /* 0x100fe20000004100 */
[----:B------:R-:W-:Y:S01]  /*0280*/  FADD R16, R15, R16 ;  /* 0x000000100f107221 */ /* 0x000fe20000000000 */
[----:B------:R-:W-:Y:S02]  /*0290*/  HADD2.F32 R12, -RZ, R12.H0_H0 ;  /* 0x2000000cff0c7230 */ /* 0x000fe40000004100 */
[----:B------:R-:W-:Y:S01]  /*02a0*/  HADD2.F32 R17, -RZ, R17.H1_H1 ;  /* 0x30000011ff117230 */ /* 0x000fe20000004100 */
[----:B------:R-:W-:Y:S01]  /*02b0*/  FFMA R19, R4, 0.125, R19 ;  /* 0x3e00000004137823 */ /* 0x000fe20000000013 */
[----:B------:R-:W-:Y:S01]  /*02c0*/  FADD R13, R0, R13 ;  /* 0x0000000d000d7221 */ /* 0x000fe20000000000 */
[----:B------:R-:W-:Y:S02]  /*02d0*/  HADD2.F32 R0, -RZ, R14.H1_H1 ;  /* 0x3000000eff007230 */ /* 0x000fe40000004100 */
[----:B------:R-:W-:Y:S01]  /*02e0*/  HADD2.F32 R4, -RZ, R18.H0_H0 ;  /* 0x20000012ff047230 */ /* 0x000fe20000004100 */
[----:B------:R-:W-:Y:S01]  /*02f0*/  FADD R5, R12, R5 ;  /* 0x000000050c057221 */ /* 0x000fe20000000000 */
[----:B------:R-:W-:Y:S01]  /*0300*/  HADD2.F32 R14, -RZ, R14.H0_H0 ;  /* 0x2000000eff0e7230 */ /* 0x000fe20000004100 */
[----:B------:R-:W-:Y:S01]  /*0310*/  FFMA R17, R17, 0.125, R16 ;  /* 0x3e00000011117823 */ /* 0x000fe20000000010 */
[----:B------:R-:W-:Y:S01]  /*0320*/  HADD2.F32 R18, -RZ, R18.H1_H1 ;  /* 0x30000012ff127230 */ /* 0x000fe20000004100 */
[----:B------:R-:W-:Y:S01]  /*0330*/  FFMA R0, R0, 0.125, R13 ;  /* 0x3e00000000007823 */ /* 0x000fe2000000000d */
[----:B------:R-:W-:Y:S01]  /*0340*/  FADD R4, R4, R19 ;  /* 0x0000001304047221 */ /* 0x000fe20000000000 */
[----:B------:R-:W-:-:S02]  /*0350*/  FFMA R5, R14, 0.125, R5 ;  /* 0x3e0000000e057823 */ /* 0x000fc40000000005 */
[----:B------:R-:W-:Y:S02]  /*0360*/  FADD R17, R18, R17 ;  /* 0x0000001112117221 */ /* 0x000fe40000000000 */
[----:B------:R-:W-:Y:S02]  /*0370*/  FADD R4, R5, R4 ;  /* 0x0000000405047221 */ /* 0x000fe40000000000 */
[----:B------:R-:W-:-:S05]  /*0380*/  FADD R17, R0, R17 ;  /* 0x0000001100117221 */ /* 0x000fca0000000000 */
[----:B------:R-:W-:Y:S01]  /*0390*/  F2FP.F16.F32.PACK_AB R17, R17, R4 ;  /* 0x000000041111723e */ /* 0x000fe200000000ff */
[----:B------:R-:W-:Y:S06]  /*03a0*/  @P0 EXIT ;  /* 0x000000000000094d */ /* 0x000fec0003800000 */
[----:B------:R-:W-:Y:S01]  /*03b0*/  STG.E [R2.64], R17 ;  /* 0x0000001102007986 */ /* 0x000fe2000c101904 */
[----:B------:R-:W-:Y:S05]  /*03c0*/  EXIT ;  /* 0x000000000000794d */ /* 0x000fea0003800000 */
.L_x_0:
[----:B------:R-:W-:-:S00]  /*03d0*/  BRA `(.L_x_0) ;  /* 0xfffffff000007947 */ /* 0x000fc0000383ffff */
[----:B------:R-:W-:-:S00]  /*03e0*/  NOP ;  /* 0x0000000000007918 */ /* 0x000fc00000000000 */
        /* <DEDUP_REMOVED lines=9> */
.L_x_1:
